//
// Generated by NVIDIA NVVM Compiler
//
// Compiler Build ID: CL-36424714
// Cuda compilation tools, release 13.0, V13.0.88
// Based on NVVM 20.0.0
//

.version 9.0
.target sm_100
.address_size 64

	// .globl	_Z7kernel1Piii

.visible .entry _Z7kernel1Piii(
	.param .u64 .ptr .align 1 _Z7kernel1Piii_param_0,
	.param .u32 _Z7kernel1Piii_param_1,
	.param .u32 _Z7kernel1Piii_param_2
)
{
	.reg .pred 	%p<2>;
	.reg .b32 	%r<7>;
	.reg .b64 	%rd<5>;

	ld.param.u64 	%rd1, [_Z7kernel1Piii_param_0];
	ld.param.u32 	%r2, [_Z7kernel1Piii_param_1];
	ld.param.u32 	%r3, [_Z7kernel1Piii_param_2];
	mov.u32 	%r4, %ctaid.x;
	mov.u32 	%r5, %ntid.x;
	mov.u32 	%r6, %tid.x;
	mad.lo.s32 	%r1, %r4, %r5, %r6;
	setp.ge.s32 	%p1, %r1, %r3;
	@%p1 bra 	$L__BB0_2;
	cvta.to.global.u64 	%rd2, %rd1;
	mul.wide.s32 	%rd3, %r1, 4;
	add.s64 	%rd4, %rd2, %rd3;
	st.global.u32 	[%rd4], %r2;
$L__BB0_2:
	ret;

}
	// .globl	_Z7kernel2Piii
.visible .entry _Z7kernel2Piii(
	.param .u64 .ptr .align 1 _Z7kernel2Piii_param_0,
	.param .u32 _Z7kernel2Piii_param_1,
	.param .u32 _Z7kernel2Piii_param_2
)
{
	.reg .pred 	%p<2>;
	.reg .b32 	%r<7>;
	.reg .b64 	%rd<5>;

	ld.param.u64 	%rd1, [_Z7kernel2Piii_param_0];
	ld.param.u32 	%r2, [_Z7kernel2Piii_param_1];
	ld.param.u32 	%r3, [_Z7kernel2Piii_param_2];
	mov.u32 	%r4, %ctaid.x;
	mov.u32 	%r5, %ntid.x;
	mov.u32 	%r6, %tid.x;
	mad.lo.s32 	%r1, %r4, %r5, %r6;
	setp.ge.s32 	%p1, %r1, %r3;
	@%p1 bra 	$L__BB1_2;
	cvta.to.global.u64 	%rd2, %rd1;
	mul.wide.s32 	%rd3, %r1, 4;
	add.s64 	%rd4, %rd2, %rd3;
	st.global.u32 	[%rd4], %r2;
$L__BB1_2:
	ret;

}


// ===== COMPILED SASS (sm_100) =====

	.target	sm_100

	.elftype	@"ET_EXEC"


//--------------------- .note.nv.tkinfo           --------------------------
	.section	.note.nv.tkinfo,"",@"SHT_NOTE"
	.sectionflags	@"SHF_NOTE_NV_TKINFO"
	.tkinfo
        /*0018*/ 	.word	0x00000002
        /*0030*/ 	.string	""
        /*0030*/ 	.string	"ptxas"
        /*0030*/ 	.string	"Cuda compilation tools, release 13.0, V13.0.88"
        /*0030*/ 	.string	"Build cuda_13.0.r13.0/compiler.36424714_0"
        /*0030*/ 	.string	"-arch sm_100 -m 64 "



//--------------------- .note.nv.cuinfo           --------------------------
	.section	.note.nv.cuinfo,"",@"SHT_NOTE"
	.sectionflags	@"SHF_NOTE_NV_CUINFO"
        /*0018*/ 	.short	0x0002
        /*001a*/ 	.short	0x0064
        /*001c*/ 	.short	0x0082
	.zero		2


//--------------------- .nv.info                  --------------------------
	.section	.nv.info,"",@"SHT_CUDA_INFO"
	.align	4


	//----- nvinfo : EIATTR_REGCOUNT
	.align		4
        /*0000*/ 	.byte	0x04, 0x2f
        /*0002*/ 	.short	(.L_1 - .L_0)
	.align		4
.L_0:
        /*0004*/ 	.word	index@(_Z7kernel1Piii)
        /*0008*/ 	.word	0x0000000a


	//----- nvinfo : EIATTR_FRAME_SIZE
	.align		4
.L_1:
        /*000c*/ 	.byte	0x04, 0x11
        /*000e*/ 	.short	(.L_3 - .L_2)
	.align		4
.L_2:
        /*0010*/ 	.word	index@(_Z7kernel1Piii)
        /*0014*/ 	.word	0x00000000


	//----- nvinfo : EIATTR_REGCOUNT
	.align		4
.L_3:
        /*0018*/ 	.byte	0x04, 0x2f
        /*001a*/ 	.short	(.L_5 - .L_4)
	.align		4
.L_4:
        /*001c*/ 	.word	index@(_Z7kernel2Piii)
        /*0020*/ 	.word	0x0000000a


	//----- nvinfo : EIATTR_FRAME_SIZE
	.align		4
.L_5:
        /*0024*/ 	.byte	0x04, 0x11
        /*0026*/ 	.short	(.L_7 - .L_6)
	.align		4
.L_6:
        /*0028*/ 	.word	index@(_Z7kernel2Piii)
        /*002c*/ 	.word	0x00000000


	//----- nvinfo : EIATTR_MIN_STACK_SIZE
	.align		4
.L_7:
        /*0030*/ 	.byte	0x04, 0x12
        /*0032*/ 	.short	(.L_9 - .L_8)
	.align		4
.L_8:
        /*0034*/ 	.word	index@(_Z7kernel2Piii)
        /*0038*/ 	.word	0x00000000


	//----- nvinfo : EIATTR_MIN_STACK_SIZE
	.align		4
.L_9:
        /*003c*/ 	.byte	0x04, 0x12
        /*003e*/ 	.short	(.L_11 - .L_10)
	.align		4
.L_10:
        /*0040*/ 	.word	index@(_Z7kernel1Piii)
        /*0044*/ 	.word	0x00000000
.L_11:


//--------------------- .nv.compat                --------------------------
	.section	.nv.compat,"",@"SHT_CUDA_COMPAT_INFO"
	.align	4
        /*0000*/ 	.byte	0x02, 0x09, 0x00, 0x00, 0x02, 0x02, 0x01, 0x00, 0x02, 0x05, 0x05, 0x00, 0x03, 0x07, 0x01, 0x01
        /*0010*/ 	.byte	0x02, 0x03, 0x00, 0x00, 0x02, 0x06, 0x01, 0x00, 0x04, 0x0b, 0x08, 0x00, 0x09, 0x00, 0x00, 0x00
        /*0020*/ 	.byte	0x00, 0x00, 0x00, 0x00


//--------------------- .nv.info._Z7kernel2Piii   --------------------------
	.section	.nv.info._Z7kernel2Piii,"",@"SHT_CUDA_INFO"
	.sectionflags	@""
	.align	4


	//----- nvinfo : EIATTR_CUDA_API_VERSION
	.align		4
        /*0000*/ 	.byte	0x04, 0x37
        /*0002*/ 	.short	(.L_13 - .L_12)
.L_12:
        /*0004*/ 	.word	0x00000082


	//----- nvinfo : EIATTR_KPARAM_INFO
	.align		4
.L_13:
        /*0008*/ 	.byte	0x04, 0x17
        /*000a*/ 	.short	(.L_15 - .L_14)
.L_14:
        /*000c*/ 	.word	0x00000000
        /*0010*/ 	.short	0x0002
        /*0012*/ 	.short	0x000c
        /*0014*/ 	.byte	0x00, 0xf0, 0x11, 0x00


	//----- nvinfo : EIATTR_KPARAM_INFO
	.align		4
.L_15:
        /*0018*/ 	.byte	0x04, 0x17
        /*001a*/ 	.short	(.L_17 - .L_16)
.L_16:
        /*001c*/ 	.word	0x00000000
        /*0020*/ 	.short	0x0001
        /*0022*/ 	.short	0x0008
        /*0024*/ 	.byte	0x00, 0xf0, 0x11, 0x00


	//----- nvinfo : EIATTR_KPARAM_INFO
	.align		4
.L_17:
        /*0028*/ 	.byte	0x04, 0x17
        /*002a*/ 	.short	(.L_19 - .L_18)
.L_18:
        /*002c*/ 	.word	0x00000000
        /*0030*/ 	.short	0x0000
        /*0032*/ 	.short	0x0000
        /*0034*/ 	.byte	0x00, 0xf5, 0x21, 0x00


	//----- nvinfo : EIATTR_SPARSE_MMA_MASK
	.align		4
.L_19:
        /*0038*/ 	.byte	0x03, 0x50
        /*003a*/ 	.short	0x0000


	//----- nvinfo : EIATTR_MAXREG_COUNT
	.align		4
        /*003c*/ 	.byte	0x03, 0x1b
        /*003e*/ 	.short	0x00ff


	//----- nvinfo : EIATTR_MERCURY_ISA_VERSION
	.align		4
        /*0040*/ 	.byte	0x03, 0x5f
        /*0042*/ 	.short	0x0101


	//----- nvinfo : EIATTR_VRC_CTA_INIT_COUNT
	.align		4
        /*0044*/ 	.byte	0x02, 0x4a
	.zero		1
	.zero		1


	//----- nvinfo : EIATTR_EXIT_INSTR_OFFSETS
	.align		4
        /*0048*/ 	.byte	0x04, 0x1c
        /*004a*/ 	.short	(.L_21 - .L_20)


	//   ....[0]....
.L_20:
        /*004c*/ 	.word	0x00000070


	//   ....[1]....
        /*0050*/ 	.word	0x000000d0


	//----- nvinfo : EIATTR_CBANK_PARAM_SIZE
	.align		4
.L_21:
        /*0054*/ 	.byte	0x03, 0x19
        /*0056*/ 	.short	0x0010


	//----- nvinfo : EIATTR_PARAM_CBANK
	.align		4
        /*0058*/ 	.byte	0x04, 0x0a
        /*005a*/ 	.short	(.L_23 - .L_22)
	.align		4
.L_22:
        /*005c*/ 	.word	index@(.nv.constant0._Z7kernel2Piii)
        /*0060*/ 	.short	0x0380
        /*0062*/ 	.short	0x0010


	//----- nvinfo : EIATTR_SW_WAR
	.align		4
.L_23:
        /*0064*/ 	.byte	0x04, 0x36
        /*0066*/ 	.short	(.L_25 - .L_24)
.L_24:
        /*0068*/ 	.word	0x00000008
.L_25:


//--------------------- .nv.info._Z7kernel1Piii   --------------------------
	.section	.nv.info._Z7kernel1Piii,"",@"SHT_CUDA_INFO"
	.sectionflags	@""
	.align	4


	//----- nvinfo : EIATTR_CUDA_API_VERSION
	.align		4
        /*0000*/ 	.byte	0x04, 0x37
        /*0002*/ 	.short	(.L_27 - .L_26)
.L_26:
        /*0004*/ 	.word	0x00000082


	//----- nvinfo : EIATTR_KPARAM_INFO
	.align		4
.L_27:
        /*0008*/ 	.byte	0x04, 0x17
        /*000a*/ 	.short	(.L_29 - .L_28)
.L_28:
        /*000c*/ 	.word	0x00000000
        /*0010*/ 	.short	0x0002
        /*0012*/ 	.short	0x000c
        /*0014*/ 	.byte	0x00, 0xf0, 0x11, 0x00


	//----- nvinfo : EIATTR_KPARAM_INFO
	.align		4
.L_29:
        /*0018*/ 	.byte	0x04, 0x17
        /*001a*/ 	.short	(.L_31 - .L_30)
.L_30:
        /*001c*/ 	.word	0x00000000
        /*0020*/ 	.short	0x0001
        /*0022*/ 	.short	0x0008
        /*0024*/ 	.byte	0x00, 0xf0, 0x11, 0x00


	//----- nvinfo : EIATTR_KPARAM_INFO
	.align		4
.L_31:
        /*0028*/ 	.byte	0x04, 0x17
        /*002a*/ 	.short	(.L_33 - .L_32)
.L_32:
        /*002c*/ 	.word	0x00000000
        /*0030*/ 	.short	0x0000
        /*0032*/ 	.short	0x0000
        /*0034*/ 	.byte	0x00, 0xf5, 0x21, 0x00


	//----- nvinfo : EIATTR_SPARSE_MMA_MASK
	.align		4
.L_33:
        /*0038*/ 	.byte	0x03, 0x50
        /*003a*/ 	.short	0x0000


	//----- nvinfo : EIATTR_MAXREG_COUNT
	.align		4
        /*003c*/ 	.byte	0x03, 0x1b
        /*003e*/ 	.short	0x00ff


	//----- nvinfo : EIATTR_MERCURY_ISA_VERSION
	.align		4
        /*0040*/ 	.byte	0x03, 0x5f
        /*0042*/ 	.short	0x0101


	//----- nvinfo : EIATTR_VRC_CTA_INIT_COUNT
	.align		4
        /*0044*/ 	.byte	0x02, 0x4a
	.zero		1
	.zero		1


	//----- nvinfo : EIATTR_EXIT_INSTR_OFFSETS
	.align		4
        /*0048*/ 	.byte	0x04, 0x1c
        /*004a*/ 	.short	(.L_35 - .L_34)


	//   ....[0]....
.L_34:
        /*004c*/ 	.word	0x00000070


	//   ....[1]....
        /*0050*/ 	.word	0x000000d0


	//----- nvinfo : EIATTR_CBANK_PARAM_SIZE
	.align		4
.L_35:
        /*0054*/ 	.byte	0x03, 0x19
        /*0056*/ 	.short	0x0010


	//----- nvinfo : EIATTR_PARAM_CBANK
	.align		4
        /*0058*/ 	.byte	0x04, 0x0a
        /*005a*/ 	.short	(.L_37 - .L_36)
	.align		4
.L_36:
        /*005c*/ 	.word	index@(.nv.constant0._Z7kernel1Piii)
        /*0060*/ 	.short	0x0380
        /*0062*/ 	.short	0x0010


	//----- nvinfo : EIATTR_SW_WAR
	.align		4
.L_37:
        /*0064*/ 	.byte	0x04, 0x36
        /*0066*/ 	.short	(.L_39 - .L_38)
.L_38:
        /*0068*/ 	.word	0x00000008
.L_39:


//--------------------- .nv.callgraph             --------------------------
	.section	.nv.callgraph,"",@"SHT_CUDA_CALLGRAPH"
	.align	4
	.sectionentsize	8
	.align		4
        /*0000*/ 	.word	0x00000000
	.align		4
        /*0004*/ 	.word	0xffffffff
	.align		4
        /*0008*/ 	.word	0x00000000
	.align		4
        /*000c*/ 	.word	0xfffffffe
	.align		4
        /*0010*/ 	.word	0x00000000
	.align		4
        /*0014*/ 	.word	0xfffffffd
	.align		4
        /*0018*/ 	.word	0x00000000
	.align		4
        /*001c*/ 	.word	0xfffffffc


//--------------------- .text._Z7kernel2Piii      --------------------------
	.section	.text._Z7kernel2Piii,"ax",@progbits
	.align	128
        .global         _Z7kernel2Piii
        .type           _Z7kernel2Piii,@function
        .size           _Z7kernel2Piii,(.L_x_2 - _Z7kernel2Piii)
        .other          _Z7kernel2Piii,@"STO_CUDA_ENTRY STV_DEFAULT"
_Z7kernel2Piii:
.text._Z7kernel2Piii:
[----:B------:R-:W-:Y:S01]  /*0000*/  LDC R1, c[0x0][0x37c] ;  /* 0x0000df00ff017b82 */ /* 0x000fe20000000800 */
[----:B------:R-:W0:Y:S07]  /*0010*/  S2R R0, SR_TID.X ;  /* 0x0000000000007919 */ /* 0x000e2e0000002100 */
[----:B------:R-:W0:Y:S01]  /*0020*/  S2UR UR4, SR_CTAID.X ;  /* 0x00000000000479c3 */ /* 0x000e220000002500 */
[----:B------:R-:W1:Y:S07]  /*0030*/  LDCU UR5, c[0x0][0x38c] ;  /* 0x00007180ff0577ac */ /* 0x000e6e0008000800 */
[----:B------:R-:W0:Y:S02]  /*0040*/  LDC R5, c[0x0][0x360] ;  /* 0x0000d800ff057b82 */ /* 0x000e240000000800 */
[----:B0-----:R-:W-:-:S05]  /*0050*/  IMAD R5, R5, UR4, R0 ;  /* 0x0000000405057c24 */ /* 0x001fca000f8e0200 */
[----:B-1----:R-:W-:-:S13]  /*0060*/  ISETP.GE.AND P0, PT, R5, UR5, PT ;  /* 0x0000000505007c0c */ /* 0x002fda000bf06270 */
[----:B------:R-:W-:Y:S05]  /*0070*/  @P0 EXIT ;  /* 0x000000000000094d */ /* 0x000fea0003800000 */
[----:B------:R-:W0:Y:S01]  /*0080*/  LDC.64 R2, c[0x0][0x380] ;  /* 0x0000e000ff027b82 */ /* 0x000e220000000a00 */
[----:B------:R-:W1:Y:S07]  /*0090*/  LDCU.64 UR4, c[0x0][0x358] ;  /* 0x00006b00ff0477ac */ /* 0x000e6e0008000a00 */
[----:B------:R-:W1:Y:S01]  /*00a0*/  LDC R7, c[0x0][0x388] ;  /* 0x0000e200ff077b82 */ /* 0x000e620000000800 */
[----:B0-----:R-:W-:-:S05]  /*00b0*/  IMAD.WIDE R2, R5, 0x4, R2 ;  /* 0x0000000405027825 */ /* 0x001fca00078e0202 */
[----:B-1----:R-:W-:Y:S01]  /*00c0*/  STG.E desc[UR4][R2.64], R7 ;  /* 0x0000000702007986 */ /* 0x002fe2000c101904 */
[----:B------:R-:W-:Y:S05]  /*00d0*/  EXIT ;  /* 0x000000000000794d */ /* 0x000fea0003800000 */
.L_x_0:
[----:B------:R-:W-:-:S00]  /*00e0*/  BRA `(.L_x_0) ;  /* 0xfffffffc00fc7947 */ /* 0x000fc0000383ffff */
[----:B------:R-:W-:-:S00]  /*00f0*/  NOP ;  /* 0x0000000000007918 */ /* 0x000fc00000000000 */
        /* <DEDUP_REMOVED lines=8> */
.L_x_2:


//--------------------- .text._Z7kernel1Piii      --------------------------
	.section	.text._Z7kernel1Piii,"ax",@progbits
	.align	128
        .global         _Z7kernel1Piii
        .type           _Z7kernel1Piii,@function
        .size           _Z7kernel1Piii,(.L_x_3 - _Z7kernel1Piii)
        .other          _Z7kernel1Piii,@"STO_CUDA_ENTRY STV_DEFAULT"
_Z7kernel1Piii:
.text._Z7kernel1Piii:
        /* <DEDUP_REMOVED lines=14> */
.L_x_1:
        /* <DEDUP_REMOVED lines=10> */
.L_x_3:


//--------------------- .nv.shared.reserved.0     --------------------------
	.section	.nv.shared.reserved.0,"aw",@nobits
	.weak		__nv_reservedSMEM_offset_0_alias
	.size		__nv_reservedSMEM_offset_0_alias, 0, 64
	.other		__nv_reservedSMEM_offset_0_alias,@"STO_CUDA_RESERVED_SHARED STV_DEFAULT"
__nv_reservedSMEM_offset_0_alias:
	.zero		0
	.zero		64


//--------------------- .nv.constant0._Z7kernel2Piii --------------------------
	.section	.nv.constant0._Z7kernel2Piii,"a",@progbits
	.sectionflags	@""
	.align	4
.nv.constant0._Z7kernel2Piii:
	.zero		912


//--------------------- .nv.constant0._Z7kernel1Piii --------------------------
	.section	.nv.constant0._Z7kernel1Piii,"a",@progbits
	.sectionflags	@""
	.align	4
.nv.constant0._Z7kernel1Piii:
	.zero		912


//--------------------- SYMBOLS --------------------------

	.type		.nv.reservedSmem.offset0,@object
	.size		.nv.reservedSmem.offset0,0x4
